	.headerflags	@"EF_CUDA_TEXMODE_UNIFIED EF_CUDA_64BIT_ADDRESS EF_CUDA_ACCELERATORS EF_CUDA_SM90 EF_CUDA_VIRTUAL_SM(EF_CUDA_SM90)"
	.elftype	@"ET_EXEC"


//--------------------- .nv.info                  --------------------------
	.section	.nv.info,"",@"SHT_CUDA_INFO"
	.align	4


	//----- nvinfo : EIATTR_REGCOUNT
	.align		4
        /*0000*/ 	.byte	0x04, 0x2f
        /*0002*/ 	.short	(.L_3 - .L_2)
	.align		4
.L_2:
        /*0004*/ 	.word	index@(triton_poi_fused__native_batch_norm_legit_no_training_3)
        /*0008*/ 	.word	0x00000016


	//----- nvinfo : EIATTR_MIN_STACK_SIZE
	.align		4
.L_3:
        /*000c*/ 	.byte	0x04, 0x12
        /*000e*/ 	.short	(.L_5 - .L_4)
	.align		4
.L_4:
        /*0010*/ 	.word	index@(triton_poi_fused__native_batch_norm_legit_no_training_3)
        /*0014*/ 	.word	0x00000000


	//----- nvinfo : EIATTR_FRAME_SIZE
	.align		4
.L_5:
        /*0018*/ 	.byte	0x04, 0x11
        /*001a*/ 	.short	(.L_7 - .L_6)
	.align		4
.L_6:
        /*001c*/ 	.word	index@(triton_poi_fused__native_batch_norm_legit_no_training_3)
        /*0020*/ 	.word	0x00000000


	//----- nvinfo : EIATTR_MIN_STACK_SIZE
	.align		4
.L_7:
        /*0024*/ 	.byte	0x04, 0x12
        /*0026*/ 	.short	(.L_9 - .L_8)
	.align		4
.L_8:
        /*0028*/ 	.word	index@(triton_poi_fused__native_batch_norm_legit_no_training_3)
        /*002c*/ 	.word	0x00000000
.L_9:


//--------------------- .nv.info.triton_poi_fused__native_batch_norm_legit_no_training_3 --------------------------
	.section	.nv.info.triton_poi_fused__native_batch_norm_legit_no_training_3,"",@"SHT_CUDA_INFO"
	.sectionflags	@""
	.align	4


	//----- nvinfo : EIATTR_CUDA_API_VERSION
	.align		4
        /*0000*/ 	.byte	0x04, 0x37
        /*0002*/ 	.short	(.L_11 - .L_10)
.L_10:
        /*0004*/ 	.word	0x0000007c


	//----- nvinfo : EIATTR_KPARAM_INFO
	.align		4
.L_11:
        /*0008*/ 	.byte	0x04, 0x17
        /*000a*/ 	.short	(.L_13 - .L_12)
.L_12:
        /*000c*/ 	.word	0x00000000
        /*0010*/ 	.short	0x0006
        /*0012*/ 	.short	0x0030
        /*0014*/ 	.byte	0x00, 0xf0, 0x11, 0x00


	//----- nvinfo : EIATTR_KPARAM_INFO
	.align		4
.L_13:
        /*0018*/ 	.byte	0x04, 0x17
        /*001a*/ 	.short	(.L_15 - .L_14)
.L_14:
        /*001c*/ 	.word	0x00000000
        /*0020*/ 	.short	0x0005
        /*0022*/ 	.short	0x0028
        /*0024*/ 	.byte	0x00, 0xf4, 0x21, 0x00


	//----- nvinfo : EIATTR_KPARAM_INFO
	.align		4
.L_15:
        /*0028*/ 	.byte	0x04, 0x17
        /*002a*/ 	.short	(.L_17 - .L_16)
.L_16:
        /*002c*/ 	.word	0x00000000
        /*0030*/ 	.short	0x0004
        /*0032*/ 	.short	0x0020
        /*0034*/ 	.byte	0x00, 0xf4, 0x21, 0x00


	//----- nvinfo : EIATTR_KPARAM_INFO
	.align		4
.L_17:
        /*0038*/ 	.byte	0x04, 0x17
        /*003a*/ 	.short	(.L_19 - .L_18)
.L_18:
        /*003c*/ 	.word	0x00000000
        /*0040*/ 	.short	0x0003
        /*0042*/ 	.short	0x0018
        /*0044*/ 	.byte	0x00, 0xf4, 0x21, 0x00


	//----- nvinfo : EIATTR_KPARAM_INFO
	.align		4
.L_19:
        /*0048*/ 	.byte	0x04, 0x17
        /*004a*/ 	.short	(.L_21 - .L_20)
.L_20:
        /*004c*/ 	.word	0x00000000
        /*0050*/ 	.short	0x0002
        /*0052*/ 	.short	0x0010
        /*0054*/ 	.byte	0x00, 0xf4, 0x21, 0x00


	//----- nvinfo : EIATTR_KPARAM_INFO
	.align		4
.L_21:
        /*0058*/ 	.byte	0x04, 0x17
        /*005a*/ 	.short	(.L_23 - .L_22)
.L_22:
        /*005c*/ 	.word	0x00000000
        /*0060*/ 	.short	0x0001
        /*0062*/ 	.short	0x0008
        /*0064*/ 	.byte	0x00, 0xf4, 0x21, 0x00


	//----- nvinfo : EIATTR_KPARAM_INFO
	.align		4
.L_23:
        /*0068*/ 	.byte	0x04, 0x17
        /*006a*/ 	.short	(.L_25 - .L_24)
.L_24:
        /*006c*/ 	.word	0x00000000
        /*0070*/ 	.short	0x0000
        /*0072*/ 	.short	0x0000
        /*0074*/ 	.byte	0x00, 0xf4, 0x21, 0x00


	//----- nvinfo : EIATTR_SPARSE_MMA_MASK
	.align		4
.L_25:
        /*0078*/ 	.byte	0x03, 0x50
        /*007a*/ 	.short	0x0000


	//----- nvinfo : EIATTR_MAXREG_COUNT
	.align		4
        /*007c*/ 	.byte	0x03, 0x1b
        /*007e*/ 	.short	0x00ff


	//----- nvinfo : EIATTR_EXIT_INSTR_OFFSETS
	.align		4
        /*0080*/ 	.byte	0x04, 0x1c
        /*0082*/ 	.short	(.L_27 - .L_26)


	//   ....[0]....
.L_26:
        /*0084*/ 	.word	0x00000440


	//   ....[1]....
        /*0088*/ 	.word	0x00000460


	//----- nvinfo : EIATTR_REQNTID
	.align		4
.L_27:
        /*008c*/ 	.byte	0x04, 0x10
        /*008e*/ 	.short	(.L_29 - .L_28)
.L_28:
        /*0090*/ 	.word	0x00000080
        /*0094*/ 	.word	0x00000001
        /*0098*/ 	.word	0x00000001


	//----- nvinfo : EIATTR_CBANK_PARAM_SIZE
	.align		4
.L_29:
        /*009c*/ 	.byte	0x03, 0x19
        /*009e*/ 	.short	0x0034


	//----- nvinfo : EIATTR_PARAM_CBANK
	.align		4
        /*00a0*/ 	.byte	0x04, 0x0a
        /*00a2*/ 	.short	(.L_31 - .L_30)
	.align		4
.L_30:
        /*00a4*/ 	.word	index@(.nv.constant0.triton_poi_fused__native_batch_norm_legit_no_training_3)
        /*00a8*/ 	.short	0x0210
        /*00aa*/ 	.short	0x0034


	//----- nvinfo : EIATTR_SW_WAR
	.align		4
.L_31:
        /*00ac*/ 	.byte	0x04, 0x36
        /*00ae*/ 	.short	(.L_33 - .L_32)
.L_32:
        /*00b0*/ 	.word	0x00000008
.L_33:


//--------------------- .nv.callgraph             --------------------------
	.section	.nv.callgraph,"",@"SHT_CUDA_CALLGRAPH"
	.align	4
	.sectionentsize	8
	.align		4
        /*0000*/ 	.word	0x00000000
	.align		4
        /*0004*/ 	.word	0xffffffff
	.align		4
        /*0008*/ 	.word	0x00000000
	.align		4
        /*000c*/ 	.word	0xfffffffe
	.align		4
        /*0010*/ 	.word	0x00000000
	.align		4
        /*0014*/ 	.word	0xfffffffd
	.align		4
        /*0018*/ 	.word	0x00000000
	.align		4
        /*001c*/ 	.word	0xfffffffc


//--------------------- .nv.constant4             --------------------------
	.section	.nv.constant4,"a",@progbits
	.align	8
	.align		8
.nv.constant4:
        /*0000*/ 	.dword	_$_str
	.align		8
        /*0008*/ 	.dword	_$_str_$_2


//--------------------- .text.triton_poi_fused__native_batch_norm_legit_no_training_3 --------------------------
	.section	.text.triton_poi_fused__native_batch_norm_legit_no_training_3,"ax",@progbits
	.align	128
        .global         triton_poi_fused__native_batch_norm_legit_no_training_3
        .type           triton_poi_fused__native_batch_norm_legit_no_training_3,@function
        .size           triton_poi_fused__native_batch_norm_legit_no_training_3,(.L_x_1 - triton_poi_fused__native_batch_norm_legit_no_training_3)
        .other          triton_poi_fused__native_batch_norm_legit_no_training_3,@"STO_CUDA_ENTRY STV_DEFAULT"
triton_poi_fused__native_batch_norm_legit_no_training_3:
.text.triton_poi_fused__native_batch_norm_legit_no_training_3:
[----:B------:R-:W0:Y:S01]  /*0000*/  LDC R1, c[0x0][0x28] ;  /* 0x00000a00ff017b82 */ /* 0x000e220000000800 */
[----:B------:R-:W1:Y:S07]  /*0010*/  S2R R0, SR_TID.X ;  /* 0x0000000000007919 */ /* 0x000e6e0000002100 */
[----:B------:R-:W2:Y:S01]  /*0020*/  LDC.64 R8, c[0x0][0x220] ;  /* 0x00008800ff087b82 */ /* 0x000ea20000000a00 */
[----:B------:R-:W-:Y:S01]  /*0030*/  ULDC.64 UR4, c[0x0][0x208] ;  /* 0x0000820000047ab9 */ /* 0x000fe20000000a00 */
[----:B------:R-:W3:Y:S06]  /*0040*/  S2R R5, SR_CTAID.X ;  /* 0x0000000000057919 */ /* 0x000eec0000002500 */
[----:B------:R-:W4:Y:S08]  /*0050*/  LDC.64 R14, c[0x0][0x218] ;  /* 0x00008600ff0e7b82 */ /* 0x000f300000000a00 */
[----:B------:R-:W5:Y:S08]  /*0060*/  LDC.64 R12, c[0x0][0x210] ;  /* 0x00008400ff0c7b82 */ /* 0x000f700000000a00 */
[----:B------:R-:W4:Y:S01]  /*0070*/  LDC.64 R16, c[0x0][0x228] ;  /* 0x00008a00ff107b82 */ /* 0x000f220000000a00 */
[----:B-1----:R-:W-:-:S07]  /*0080*/  SHF.L.U32 R0, R0, 0x1, RZ ;  /* 0x0000000100007819 */ /* 0x002fce00000006ff */
[----:B------:R-:W1:Y:S01]  /*0090*/  LDC.64 R18, c[0x0][0x230] ;  /* 0x00008c00ff127b82 */ /* 0x000e620000000a00 */
[----:B---3--:R-:W-:Y:S02]  /*00a0*/  SHF.R.S32.HI R3, RZ, 0x17, R5 ;  /* 0x00000017ff037819 */ /* 0x008fe40000011405 */
[----:B------:R-:W-:Y:S02]  /*00b0*/  LOP3.LUT R0, R0, 0xfe, RZ, 0xc0, !PT ;  /* 0x000000fe00007812 */ /* 0x000fe400078ec0ff */
[----:B------:R-:W-:Y:S02]  /*00c0*/  SGXT R3, R3, 0x1 ;  /* 0x000000010303781a */ /* 0x000fe40000000200 */
[----:B------:R-:W-:Y:S02]  /*00d0*/  LEA R0, R5, R0, 0x8 ;  /* 0x0000000005007211 */ /* 0x000fe400078e40ff */
[----:B------:R-:W-:Y:S02]  /*00e0*/  CS2R R4, SRZ ;  /* 0x0000000000047805 */ /* 0x000fe4000001ff00 */
[----:B------:R-:W-:-:S02]  /*00f0*/  LEA.HI R3, R3, R0, RZ, 0x4 ;  /* 0x0000000003037211 */ /* 0x000fc400078f20ff */
[----:B------:R-:W-:Y:S02]  /*0100*/  ISETP.GE.AND P4, PT, R0, 0x200, PT ;  /* 0x000002000000780c */ /* 0x000fe40003f86270 */
[----:B------:R-:W-:-:S04]  /*0110*/  SHF.R.S32.HI R3, RZ, 0x4, R3 ;  /* 0x00000004ff037819 */ /* 0x000fc80000011403 */
[----:B------:R-:W-:-:S04]  /*0120*/  LEA.HI R2, R3, R3, RZ, 0x3 ;  /* 0x0000000303027211 */ /* 0x000fc800078f18ff */
[----:B------:R-:W-:-:S04]  /*0130*/  LOP3.LUT R2, R2, 0xfffffff8, RZ, 0xc0, !PT ;  /* 0xfffffff802027812 */ /* 0x000fc800078ec0ff */
[----:B------:R-:W-:-:S05]  /*0140*/  IADD3 R11, R3, -R2, RZ ;  /* 0x80000002030b7210 */ /* 0x000fca0007ffe0ff */
[----:B--2---:R-:W-:-:S05]  /*0150*/  IMAD.WIDE R8, R11, 0x4, R8 ;  /* 0x000000040b087825 */ /* 0x004fca00078e0208 */
[----:B------:R-:W2:Y:S04]  /*0160*/  @!P4 LDG.E.EL R4, desc[UR4][R8.64] ;  /* 0x000000040804c981 */ /* 0x000ea8000c2e1900 */
[----:B------:R3:W2:Y:S01]  /*0170*/  @!P4 LDG.E.EL R5, desc[UR4][R8.64] ;  /* 0x000000040805c981 */ /* 0x0006a2000c2e1900 */
[----:B------:R-:W-:Y:S02]  /*0180*/  CS2R R6, SRZ ;  /* 0x0000000000067805 */ /* 0x000fe4000001ff00 */
[----:B------:R-:W-:Y:S01]  /*0190*/  CS2R R2, SRZ ;  /* 0x0000000000027805 */ /* 0x000fe2000001ff00 */
[----:B----4-:R-:W-:-:S04]  /*01a0*/  IMAD.WIDE R14, R11, 0x4, R14 ;  /* 0x000000040b0e7825 */ /* 0x010fc800078e020e */
[----:B-----5:R-:W-:Y:S01]  /*01b0*/  IMAD.WIDE R12, R0, 0x4, R12 ;  /* 0x00000004000c7825 */ /* 0x020fe200078e020c */
[----:B------:R-:W4:Y:S04]  /*01c0*/  @!P4 LDG.E.EL R6, desc[UR4][R14.64] ;  /* 0x000000040e06c981 */ /* 0x000f28000c2e1900 */
[----:B------:R-:W4:Y:S01]  /*01d0*/  @!P4 LDG.E.64 R2, desc[UR4][R12.64] ;  /* 0x000000040c02c981 */ /* 0x000f22000c1e1b00 */
[C---:B0-----:R-:W-:Y:S01]  /*01e0*/  IMAD.WIDE R16, R11.reuse, 0x4, R16 ;  /* 0x000000040b107825 */ /* 0x041fe200078e0210 */
[----:B---3--:R-:W-:Y:S02]  /*01f0*/  CS2R R8, SRZ ;  /* 0x0000000000087805 */ /* 0x008fe4000001ff00 */
[----:B------:R0:W3:Y:S01]  /*0200*/  @!P4 LDG.E.EL R7, desc[UR4][R14.64] ;  /* 0x000000040e07c981 */ /* 0x0000e2000c2e1900 */
[----:B-1----:R-:W-:Y:S01]  /*0210*/  IMAD.WIDE R18, R11, 0x4, R18 ;  /* 0x000000040b127825 */ /* 0x002fe200078e0212 */
[----:B------:R-:W-:-:S04]  /*0220*/  CS2R R10, SRZ ;  /* 0x00000000000a7805 */ /* 0x000fc8000001ff00 */
[----:B------:R-:W5:Y:S04]  /*0230*/  @!P4 LDG.E.EL R8, desc[UR4][R18.64] ;  /* 0x000000041208c981 */ /* 0x000f68000c2e1900 */
[----:B------:R-:W5:Y:S04]  /*0240*/  @!P4 LDG.E.EL R11, desc[UR4][R16.64] ;  /* 0x00000004100bc981 */ /* 0x000f68000c2e1900 */
[----:B------:R-:W3:Y:S04]  /*0250*/  @!P4 LDG.E.EL R10, desc[UR4][R16.64] ;  /* 0x00000004100ac981 */ /* 0x000ee8000c2e1900 */
[----:B------:R-:W3:Y:S01]  /*0260*/  @!P4 LDG.E.EL R9, desc[UR4][R18.64] ;  /* 0x000000041209c981 */ /* 0x000ee2000c2e1900 */
[----:B0-----:R-:W-:Y:S01]  /*0270*/  HFMA2.MMA R15, -RZ, RZ, 1.625, 0 ;  /* 0x3e800000ff0f7435 */ /* 0x001fe200000001ff */
[----:B--2---:R-:W-:Y:S01]  /*0280*/  FADD R4, R4, 9.9999997473787516356e-06 ;  /* 0x3727c5ac04047421 */ /* 0x004fe20000000000 */
[----:B------:R-:W-:-:S03]  /*0290*/  FADD R12, R5, 9.9999997473787516356e-06 ;  /* 0x3727c5ac050c7421 */ /* 0x000fc60000000000 */
[----:B------:R0:W1:Y:S08]  /*02a0*/  MUFU.SQRT R13, R4 ;  /* 0x00000004000d7308 */ /* 0x0000700000002000 */
[----:B------:R-:W2:Y:S01]  /*02b0*/  MUFU.SQRT R14, R12 ;  /* 0x0000000c000e7308 */ /* 0x000ea20000002000 */
[----:B0-----:R-:W0:Y:S01]  /*02c0*/  LDC.64 R4, c[0x0][0x238] ;  /* 0x00008e00ff047b82 */ /* 0x001e220000000a00 */
[----:B-1----:R-:W-:-:S02]  /*02d0*/  FSETP.GT.AND P0, PT, R13, 8.50705917302346158658e+37, PT ;  /* 0x7e8000000d00780b */ /* 0x002fc40003f04000 */
[----:B------:R-:W-:Y:S02]  /*02e0*/  FSETP.GEU.AND P2, PT, R13, 1.175494350822287508e-38, PT ;  /* 0x008000000d00780b */ /* 0x000fe40003f4e000 */
[C---:B--2---:R-:W-:Y:S02]  /*02f0*/  FSETP.GT.AND P1, PT, R14.reuse, 8.50705917302346158658e+37, PT ;  /* 0x7e8000000e00780b */ /* 0x044fe40003f24000 */
[----:B------:R-:W-:-:S07]  /*0300*/  FSETP.GEU.AND P3, PT, R14, 1.175494350822287508e-38, PT ;  /* 0x008000000e00780b */ /* 0x000fce0003f6e000 */
[----:B------:R-:W-:-:S04]  /*0310*/  @P0 FMUL R13, R13, 0.25 ;  /* 0x3e8000000d0d0820 */ /* 0x000fc80000400000 */
[----:B------:R-:W-:Y:S01]  /*0320*/  @!P2 FMUL R13, R13, 16777216 ;  /* 0x4b8000000d0da820 */ /* 0x000fe20000400000 */
[----:B------:R-:W-:-:S04]  /*0330*/  @P1 FMUL R14, R14, 0.25 ;  /* 0x3e8000000e0e1820 */ /* 0x000fc80000400000 */
[----:B------:R-:W-:Y:S01]  /*0340*/  @!P3 FMUL R14, R14, 16777216 ;  /* 0x4b8000000e0eb820 */ /* 0x000fe20000400000 */
[----:B------:R-:W1:Y:S01]  /*0350*/  MUFU.RCP R13, R13 ;  /* 0x0000000d000d7308 */ /* 0x000e620000001000 */
[----:B------:R-:W-:-:S07]  /*0360*/  FSEL R12, R15, 1, P0 ;  /* 0x3f8000000f0c7808 */ /* 0x000fce0000000000 */
[----:B------:R-:W2:Y:S01]  /*0370*/  MUFU.RCP R14, R14 ;  /* 0x0000000e000e7308 */ /* 0x000ea20000001000 */
[----:B------:R-:W-:Y:S01]  /*0380*/  FSEL R15, R15, 1, P1 ;  /* 0x3f8000000f0f7808 */ /* 0x000fe20000800000 */
[----:B------:R-:W-:Y:S01]  /*0390*/  @!P2 FMUL R12, R12, 16777216 ;  /* 0x4b8000000c0ca820 */ /* 0x000fe20000400000 */
[----:B----4-:R-:W-:-:S03]  /*03a0*/  FADD R3, -R6, R3 ;  /* 0x0000000306037221 */ /* 0x010fc60000000100 */
[----:B------:R-:W-:Y:S01]  /*03b0*/  @!P3 FMUL R15, R15, 16777216 ;  /* 0x4b8000000f0fb820 */ /* 0x000fe20000400000 */
[----:B---3--:R-:W-:Y:S01]  /*03c0*/  FADD R2, -R7, R2 ;  /* 0x0000000207027221 */ /* 0x008fe20000000100 */
[----:B-1----:R-:W-:Y:S02]  /*03d0*/  FMUL R13, R13, R12 ;  /* 0x0000000c0d0d7220 */ /* 0x002fe40000400000 */
[----:B--2---:R-:W-:Y:S02]  /*03e0*/  FMUL R6, R14, R15 ;  /* 0x0000000f0e067220 */ /* 0x004fe40000400000 */
[----:B------:R-:W-:Y:S02]  /*03f0*/  FMUL R13, R2, R13 ;  /* 0x0000000d020d7220 */ /* 0x000fe40000400000 */
[----:B------:R-:W-:Y:S01]  /*0400*/  FMUL R6, R3, R6 ;  /* 0x0000000603067220 */ /* 0x000fe20000400000 */
[----:B0-----:R-:W-:-:S04]  /*0410*/  IMAD.WIDE R4, R0, 0x4, R4 ;  /* 0x0000000400047825 */ /* 0x001fc800078e0204 */
[----:B-----5:R-:W-:Y:S01]  /*0420*/  FFMA R8, R13, R11, R8 ;  /* 0x0000000b0d087223 */ /* 0x020fe20000000008 */
[----:B------:R-:W-:Y:S01]  /*0430*/  FFMA R9, R6, R10, R9 ;  /* 0x0000000a06097223 */ /* 0x000fe20000000009 */
[----:B------:R-:W-:Y:S06]  /*0440*/  @P4 EXIT ;  /* 0x000000000000494d */ /* 0x000fec0003800000 */
[----:B------:R-:W-:Y:S01]  /*0450*/  STG.E.64 desc[UR4][R4.64], R8 ;  /* 0x0000000804007986 */ /* 0x000fe2000c101b04 */
[----:B------:R-:W-:Y:S05]  /*0460*/  EXIT ;  /* 0x000000000000794d */ /* 0x000fea0003800000 */
.L_x_0:
[----:B------:R-:W-:-:S00]  /*0470*/  BRA `(.L_x_0) ;  /* 0xfffffffc00fc7947 */ /* 0x000fc0000383ffff */
[----:B------:R-:W-:-:S00]  /*0480*/  NOP ;  /* 0x0000000000007918 */ /* 0x000fc00000000000 */
[----:B------:R-:W-:-:S00]  /*0490*/  NOP ;  /* 0x0000000000007918 */ /* 0x000fc00000000000 */
[----:B------:R-:W-:-:S00]  /*04a0*/  NOP ;  /* 0x0000000000007918 */ /* 0x000fc00000000000 */
[----:B------:R-:W-:-:S00]  /*04b0*/  NOP ;  /* 0x0000000000007918 */ /* 0x000fc00000000000 */
[----:B------:R-:W-:-:S00]  /*04c0*/  NOP ;  /* 0x0000000000007918 */ /* 0x000fc00000000000 */
[----:B------:R-:W-:-:S00]  /*04d0*/  NOP ;  /* 0x0000000000007918 */ /* 0x000fc00000000000 */
[----:B------:R-:W-:-:S00]  /*04e0*/  NOP ;  /* 0x0000000000007918 */ /* 0x000fc00000000000 */
[----:B------:R-:W-:-:S00]  /*04f0*/  NOP ;  /* 0x0000000000007918 */ /* 0x000fc00000000000 */
.L_x_1:


//--------------------- .nv.global.init           --------------------------
	.section	.nv.global.init,"aw",@progbits
.nv.global.init:
	.type		_$_str,@object
	.size		_$_str,(_$_str_$_2 - _$_str)
_$_str:
        /*0000*/ 	.byte	0x5f, 0x5f, 0x43, 0x55, 0x44, 0x41, 0x5f, 0x46, 0x54, 0x5a, 0x00
	.type		_$_str_$_2,@object
	.size		_$_str_$_2,(.L_1 - _$_str_$_2)
_$_str_$_2:
        /*000b*/ 	.byte	0x5f, 0x5f, 0x43, 0x55, 0x44, 0x41, 0x5f, 0x50, 0x52, 0x45, 0x43, 0x5f, 0x53, 0x51, 0x52, 0x54
        /*001b*/ 	.byte	0x00
.L_1:


//--------------------- .nv.constant0.triton_poi_fused__native_batch_norm_legit_no_training_3 --------------------------
	.section	.nv.constant0.triton_poi_fused__native_batch_norm_legit_no_training_3,"a",@progbits
	.sectionflags	@""
	.align	4
.nv.constant0.triton_poi_fused__native_batch_norm_legit_no_training_3:
	.zero		580
